//
// Generated by NVIDIA NVVM Compiler
//
// Compiler Build ID: CL-36424714
// Cuda compilation tools, release 13.0, V13.0.88
// Based on NVVM 20.0.0
//

.version 9.0
.target sm_100
.address_size 64

	// .globl	_Z17quantify_kernel_YPs
.global .attribute(.managed) .align 1 .b8 quantification_table_Y[64] = {5, 3, 3, 5, 7, 12, 15, 18, 4, 4, 4, 6, 8, 17, 18, 17, 4, 4, 5, 7, 12, 17, 21, 17, 4, 5, 7, 9, 15, 26, 24, 19, 5, 7, 11, 17, 20, 33, 31, 23, 7, 11, 17, 19, 24, 31, 34, 28, 15, 19, 23, 26, 31, 36, 36, 30, 22, 28, 29, 29, 34, 30, 31, 30};
.global .attribute(.managed) .align 1 .b8 quantification_table_CbCr[64] = {5, 5, 7, 14, 30, 30, 30, 30, 5, 6, 8, 20, 30, 30, 30, 30, 7, 8, 17, 30, 30, 30, 30, 30, 14, 20, 30, 30, 30, 30, 30, 30, 30, 30, 30, 30, 30, 30, 30, 30, 30, 30, 30, 30, 30, 30, 30, 30, 30, 30, 30, 30, 30, 30, 30, 30, 30, 30, 30, 30, 30, 30, 30, 30};

.visible .entry _Z17quantify_kernel_YPs(
	.param .u64 .ptr .align 1 _Z17quantify_kernel_YPs_param_0
)
{
	.reg .pred 	%p<2>;
	.reg .b16 	%rs<4>;
	.reg .b32 	%r<5>;
	.reg .b64 	%rd<8>;

	ld.param.u64 	%rd1, [_Z17quantify_kernel_YPs_param_0];
	mov.u32 	%r2, %ctaid.x;
	mov.u32 	%r3, %ntid.x;
	mov.u32 	%r4, %tid.x;
	mad.lo.s32 	%r1, %r2, %r3, %r4;
	setp.gt.u32 	%p1, %r1, 63;
	@%p1 bra 	$L__BB0_2;
	cvta.to.global.u64 	%rd2, %rd1;
	cvt.u64.u32 	%rd3, %r1;
	mul.wide.u32 	%rd4, %r1, 2;
	add.s64 	%rd5, %rd2, %rd4;
	ld.global.u16 	%rs1, [%rd5];
	mov.u64 	%rd6, quantification_table_Y;
	add.s64 	%rd7, %rd6, %rd3;
	ld.global.u8 	%rs2, [%rd7];
	div.s16 	%rs3, %rs1, %rs2;
	st.global.u16 	[%rd5], %rs3;
$L__BB0_2:
	ret;

}
	// .globl	_Z20quantify_kernel_CbCrPs
.visible .entry _Z20quantify_kernel_CbCrPs(
	.param .u64 .ptr .align 1 _Z20quantify_kernel_CbCrPs_param_0
)
{
	.reg .pred 	%p<2>;
	.reg .b16 	%rs<4>;
	.reg .b32 	%r<5>;
	.reg .b64 	%rd<8>;

	ld.param.u64 	%rd1, [_Z20quantify_kernel_CbCrPs_param_0];
	mov.u32 	%r2, %ctaid.x;
	mov.u32 	%r3, %ntid.x;
	mov.u32 	%r4, %tid.x;
	mad.lo.s32 	%r1, %r2, %r3, %r4;
	setp.gt.u32 	%p1, %r1, 63;
	@%p1 bra 	$L__BB1_2;
	cvta.to.global.u64 	%rd2, %rd1;
	cvt.u64.u32 	%rd3, %r1;
	mul.wide.u32 	%rd4, %r1, 2;
	add.s64 	%rd5, %rd2, %rd4;
	ld.global.u16 	%rs1, [%rd5];
	mov.u64 	%rd6, quantification_table_CbCr;
	add.s64 	%rd7, %rd6, %rd3;
	ld.global.u8 	%rs2, [%rd7];
	div.s16 	%rs3, %rs1, %rs2;
	st.global.u16 	[%rd5], %rs3;
$L__BB1_2:
	ret;

}


// ===== COMPILED SASS (sm_100) =====

	.target	sm_100

	.elftype	@"ET_EXEC"


//--------------------- .note.nv.tkinfo           --------------------------
	.section	.note.nv.tkinfo,"",@"SHT_NOTE"
	.sectionflags	@"SHF_NOTE_NV_TKINFO"
	.tkinfo
        /*0018*/ 	.word	0x00000002
        /*0030*/ 	.string	""
        /*0030*/ 	.string	"ptxas"
        /*0030*/ 	.string	"Cuda compilation tools, release 13.0, V13.0.88"
        /*0030*/ 	.string	"Build cuda_13.0.r13.0/compiler.36424714_0"
        /*0030*/ 	.string	"-arch sm_100 -m 64 "



//--------------------- .note.nv.cuinfo           --------------------------
	.section	.note.nv.cuinfo,"",@"SHT_NOTE"
	.sectionflags	@"SHF_NOTE_NV_CUINFO"
        /*0018*/ 	.short	0x0002
        /*001a*/ 	.short	0x0064
        /*001c*/ 	.short	0x0082
	.zero		2


//--------------------- .nv.info                  --------------------------
	.section	.nv.info,"",@"SHT_CUDA_INFO"
	.align	4


	//----- nvinfo : EIATTR_REGCOUNT
	.align		4
        /*0000*/ 	.byte	0x04, 0x2f
        /*0002*/ 	.short	(.L_3 - .L_2)
	.align		4
.L_2:
        /*0004*/ 	.word	index@(_Z17quantify_kernel_YPs)
        /*0008*/ 	.word	0x0000000d


	//----- nvinfo : EIATTR_FRAME_SIZE
	.align		4
.L_3:
        /*000c*/ 	.byte	0x04, 0x11
        /*000e*/ 	.short	(.L_5 - .L_4)
	.align		4
.L_4:
        /*0010*/ 	.word	index@($__internal_1_$__cuda_sm20_div_s16)
        /*0014*/ 	.word	0x00000000


	//----- nvinfo : EIATTR_FRAME_SIZE
	.align		4
.L_5:
        /*0018*/ 	.byte	0x04, 0x11
        /*001a*/ 	.short	(.L_7 - .L_6)
	.align		4
.L_6:
        /*001c*/ 	.word	index@(_Z17quantify_kernel_YPs)
        /*0020*/ 	.word	0x00000000


	//----- nvinfo : EIATTR_REGCOUNT
	.align		4
.L_7:
        /*0024*/ 	.byte	0x04, 0x2f
        /*0026*/ 	.short	(.L_9 - .L_8)
	.align		4
.L_8:
        /*0028*/ 	.word	index@(_Z20quantify_kernel_CbCrPs)
        /*002c*/ 	.word	0x0000000d


	//----- nvinfo : EIATTR_FRAME_SIZE
	.align		4
.L_9:
        /*0030*/ 	.byte	0x04, 0x11
        /*0032*/ 	.short	(.L_11 - .L_10)
	.align		4
.L_10:
        /*0034*/ 	.word	index@($__internal_0_$__cuda_sm20_div_s16)
        /*0038*/ 	.word	0x00000000


	//----- nvinfo : EIATTR_FRAME_SIZE
	.align		4
.L_11:
        /*003c*/ 	.byte	0x04, 0x11
        /*003e*/ 	.short	(.L_13 - .L_12)
	.align		4
.L_12:
        /*0040*/ 	.word	index@(_Z20quantify_kernel_CbCrPs)
        /*0044*/ 	.word	0x00000000


	//----- nvinfo : EIATTR_MIN_STACK_SIZE
	.align		4
.L_13:
        /*0048*/ 	.byte	0x04, 0x12
        /*004a*/ 	.short	(.L_15 - .L_14)
	.align		4
.L_14:
        /*004c*/ 	.word	index@(_Z20quantify_kernel_CbCrPs)
        /*0050*/ 	.word	0x00000000


	//----- nvinfo : EIATTR_MIN_STACK_SIZE
	.align		4
.L_15:
        /*0054*/ 	.byte	0x04, 0x12
        /*0056*/ 	.short	(.L_17 - .L_16)
	.align		4
.L_16:
        /*0058*/ 	.word	index@(_Z17quantify_kernel_YPs)
        /*005c*/ 	.word	0x00000000
.L_17:


//--------------------- .nv.compat                --------------------------
	.section	.nv.compat,"",@"SHT_CUDA_COMPAT_INFO"
	.align	4
        /*0000*/ 	.byte	0x02, 0x09, 0x00, 0x00, 0x02, 0x02, 0x01, 0x00, 0x02, 0x05, 0x05, 0x00, 0x03, 0x07, 0x01, 0x01
        /*0010*/ 	.byte	0x02, 0x03, 0x00, 0x00, 0x02, 0x06, 0x01, 0x00, 0x04, 0x0b, 0x08, 0x00, 0x01, 0x00, 0x00, 0x00
        /*0020*/ 	.byte	0x00, 0x00, 0x00, 0x00


//--------------------- .nv.info._Z20quantify_kernel_CbCrPs --------------------------
	.section	.nv.info._Z20quantify_kernel_CbCrPs,"",@"SHT_CUDA_INFO"
	.sectionflags	@""
	.align	4


	//----- nvinfo : EIATTR_CUDA_API_VERSION
	.align		4
        /*0000*/ 	.byte	0x04, 0x37
        /*0002*/ 	.short	(.L_19 - .L_18)
.L_18:
        /*0004*/ 	.word	0x00000082


	//----- nvinfo : EIATTR_KPARAM_INFO
	.align		4
.L_19:
        /*0008*/ 	.byte	0x04, 0x17
        /*000a*/ 	.short	(.L_21 - .L_20)
.L_20:
        /*000c*/ 	.word	0x00000000
        /*0010*/ 	.short	0x0000
        /*0012*/ 	.short	0x0000
        /*0014*/ 	.byte	0x00, 0xf5, 0x21, 0x00


	//----- nvinfo : EIATTR_SPARSE_MMA_MASK
	.align		4
.L_21:
        /*0018*/ 	.byte	0x03, 0x50
        /*001a*/ 	.short	0x0000


	//----- nvinfo : EIATTR_MAXREG_COUNT
	.align		4
        /*001c*/ 	.byte	0x03, 0x1b
        /*001e*/ 	.short	0x00ff


	//----- nvinfo : EIATTR_MERCURY_ISA_VERSION
	.align		4
        /*0020*/ 	.byte	0x03, 0x5f
        /*0022*/ 	.short	0x0101


	//----- nvinfo : EIATTR_VRC_CTA_INIT_COUNT
	.align		4
        /*0024*/ 	.byte	0x02, 0x4a
	.zero		1
	.zero		1


	//----- nvinfo : EIATTR_EXIT_INSTR_OFFSETS
	.align		4
        /*0028*/ 	.byte	0x04, 0x1c
        /*002a*/ 	.short	(.L_23 - .L_22)


	//   ....[0]....
.L_22:
        /*002c*/ 	.word	0x00000060


	//   ....[1]....
        /*0030*/ 	.word	0x00000130


	//----- nvinfo : EIATTR_CRS_STACK_SIZE
	.align		4
.L_23:
        /*0034*/ 	.byte	0x04, 0x1e
        /*0036*/ 	.short	(.L_25 - .L_24)
.L_24:
        /*0038*/ 	.word	0x00000000


	//----- nvinfo : EIATTR_CBANK_PARAM_SIZE
	.align		4
.L_25:
        /*003c*/ 	.byte	0x03, 0x19
        /*003e*/ 	.short	0x0008


	//----- nvinfo : EIATTR_PARAM_CBANK
	.align		4
        /*0040*/ 	.byte	0x04, 0x0a
        /*0042*/ 	.short	(.L_27 - .L_26)
	.align		4
.L_26:
        /*0044*/ 	.word	index@(.nv.constant0._Z20quantify_kernel_CbCrPs)
        /*0048*/ 	.short	0x0380
        /*004a*/ 	.short	0x0008


	//----- nvinfo : EIATTR_SW_WAR
	.align		4
.L_27:
        /*004c*/ 	.byte	0x04, 0x36
        /*004e*/ 	.short	(.L_29 - .L_28)
.L_28:
        /*0050*/ 	.word	0x00000008
.L_29:


//--------------------- .nv.info._Z17quantify_kernel_YPs --------------------------
	.section	.nv.info._Z17quantify_kernel_YPs,"",@"SHT_CUDA_INFO"
	.sectionflags	@""
	.align	4


	//----- nvinfo : EIATTR_CUDA_API_VERSION
	.align		4
        /*0000*/ 	.byte	0x04, 0x37
        /*0002*/ 	.short	(.L_31 - .L_30)
.L_30:
        /*0004*/ 	.word	0x00000082


	//----- nvinfo : EIATTR_KPARAM_INFO
	.align		4
.L_31:
        /*0008*/ 	.byte	0x04, 0x17
        /*000a*/ 	.short	(.L_33 - .L_32)
.L_32:
        /*000c*/ 	.word	0x00000000
        /*0010*/ 	.short	0x0000
        /*0012*/ 	.short	0x0000
        /*0014*/ 	.byte	0x00, 0xf5, 0x21, 0x00


	//----- nvinfo : EIATTR_SPARSE_MMA_MASK
	.align		4
.L_33:
        /*0018*/ 	.byte	0x03, 0x50
        /*001a*/ 	.short	0x0000


	//----- nvinfo : EIATTR_MAXREG_COUNT
	.align		4
        /*001c*/ 	.byte	0x03, 0x1b
        /*001e*/ 	.short	0x00ff


	//----- nvinfo : EIATTR_MERCURY_ISA_VERSION
	.align		4
        /*0020*/ 	.byte	0x03, 0x5f
        /*0022*/ 	.short	0x0101


	//----- nvinfo : EIATTR_VRC_CTA_INIT_COUNT
	.align		4
        /*0024*/ 	.byte	0x02, 0x4a
	.zero		1
	.zero		1


	//----- nvinfo : EIATTR_EXIT_INSTR_OFFSETS
	.align		4
        /*0028*/ 	.byte	0x04, 0x1c
        /*002a*/ 	.short	(.L_35 - .L_34)


	//   ....[0]....
.L_34:
        /*002c*/ 	.word	0x00000060


	//   ....[1]....
        /*0030*/ 	.word	0x00000130


	//----- nvinfo : EIATTR_CRS_STACK_SIZE
	.align		4
.L_35:
        /*0034*/ 	.byte	0x04, 0x1e
        /*0036*/ 	.short	(.L_37 - .L_36)
.L_36:
        /*0038*/ 	.word	0x00000000


	//----- nvinfo : EIATTR_CBANK_PARAM_SIZE
	.align		4
.L_37:
        /*003c*/ 	.byte	0x03, 0x19
        /*003e*/ 	.short	0x0008


	//----- nvinfo : EIATTR_PARAM_CBANK
	.align		4
        /*0040*/ 	.byte	0x04, 0x0a
        /*0042*/ 	.short	(.L_39 - .L_38)
	.align		4
.L_38:
        /*0044*/ 	.word	index@(.nv.constant0._Z17quantify_kernel_YPs)
        /*0048*/ 	.short	0x0380
        /*004a*/ 	.short	0x0008


	//----- nvinfo : EIATTR_SW_WAR
	.align		4
.L_39:
        /*004c*/ 	.byte	0x04, 0x36
        /*004e*/ 	.short	(.L_41 - .L_40)
.L_40:
        /*0050*/ 	.word	0x00000008
.L_41:


//--------------------- .nv.callgraph             --------------------------
	.section	.nv.callgraph,"",@"SHT_CUDA_CALLGRAPH"
	.align	4
	.sectionentsize	8
	.align		4
        /*0000*/ 	.word	0x00000000
	.align		4
        /*0004*/ 	.word	0xffffffff
	.align		4
        /*0008*/ 	.word	0x00000000
	.align		4
        /*000c*/ 	.word	0xfffffffe
	.align		4
        /*0010*/ 	.word	0x00000000
	.align		4
        /*0014*/ 	.word	0xfffffffd
	.align		4
        /*0018*/ 	.word	0x00000000
	.align		4
        /*001c*/ 	.word	0xfffffffc


//--------------------- .nv.constant4             --------------------------
	.section	.nv.constant4,"a",@progbits
	.align	8
	.align		8
.nv.constant4:
        /*0000*/ 	.dword	quantification_table_Y
	.align		8
        /*0008*/ 	.dword	quantification_table_CbCr


//--------------------- .text._Z20quantify_kernel_CbCrPs --------------------------
	.section	.text._Z20quantify_kernel_CbCrPs,"ax",@progbits
	.align	128
        .global         _Z20quantify_kernel_CbCrPs
        .type           _Z20quantify_kernel_CbCrPs,@function
        .size           _Z20quantify_kernel_CbCrPs,(.L_x_2 - _Z20quantify_kernel_CbCrPs)
        .other          _Z20quantify_kernel_CbCrPs,@"STO_CUDA_ENTRY STV_DEFAULT"
_Z20quantify_kernel_CbCrPs:
.text._Z20quantify_kernel_CbCrPs:
[----:B------:R-:W-:Y:S01]  /*0000*/  LDC R1, c[0x0][0x37c] ;  /* 0x0000df00ff017b82 */ /* 0x000fe20000000800 */
[----:B------:R-:W0:Y:S07]  /*0010*/  S2R R0, SR_TID.X ;  /* 0x0000000000007919 */ /* 0x000e2e0000002100 */
[----:B------:R-:W0:Y:S08]  /*0020*/  S2UR UR4, SR_CTAID.X ;  /* 0x00000000000479c3 */ /* 0x000e300000002500 */
[----:B------:R-:W0:Y:S02]  /*0030*/  LDC R5, c[0x0][0x360] ;  /* 0x0000d800ff057b82 */ /* 0x000e240000000800 */
[----:B0-----:R-:W-:-:S05]  /*0040*/  IMAD R5, R5, UR4, R0 ;  /* 0x0000000405057c24 */ /* 0x001fca000f8e0200 */
[----:B------:R-:W-:-:S13]  /*0050*/  ISETP.GT.U32.AND P0, PT, R5, 0x3f, PT ;  /* 0x0000003f0500780c */ /* 0x000fda0003f04070 */
[----:B------:R-:W-:Y:S05]  /*0060*/  @P0 EXIT ;  /* 0x000000000000094d */ /* 0x000fea0003800000 */
[----:B------:R-:W0:Y:S01]  /*0070*/  LDC.64 R2, c[0x0][0x380] ;  /* 0x0000e000ff027b82 */ /* 0x000e220000000a00 */
[----:B------:R-:W1:Y:S01]  /*0080*/  LDCU.64 UR6, c[0x4][0x8] ;  /* 0x01000100ff0677ac */ /* 0x000e620008000a00 */
[----:B------:R-:W2:Y:S01]  /*0090*/  LDCU.64 UR4, c[0x0][0x358] ;  /* 0x00006b00ff0477ac */ /* 0x000ea20008000a00 */
[C---:B-1----:R-:W-:Y:S01]  /*00a0*/  IADD3 R4, P0, PT, R5.reuse, UR6, RZ ;  /* 0x0000000605047c10 */ /* 0x042fe2000ff1e0ff */
[----:B0-----:R-:W-:-:S04]  /*00b0*/  IMAD.WIDE.U32 R2, R5, 0x2, R2 ;  /* 0x0000000205027825 */ /* 0x001fc800078e0002 */
[----:B------:R-:W-:Y:S01]  /*00c0*/  IMAD.X R5, RZ, RZ, UR7, P0 ;  /* 0x00000007ff057e24 */ /* 0x000fe200080e06ff */
[----:B--2---:R-:W2:Y:S04]  /*00d0*/  LDG.E.U16 R0, desc[UR4][R2.64] ;  /* 0x0000000402007981 */ /* 0x004ea8000c1e1500 */
[----:B------:R0:W5:Y:S01]  /*00e0*/  LDG.E.U8 R4, desc[UR4][R4.64] ;  /* 0x0000000404047981 */ /* 0x000162000c1e1100 */
[----:B------:R-:W-:Y:S02]  /*00f0*/  MOV R8, 0x120 ;  /* 0x0000012000087802 */ /* 0x000fe40000000f00 */
[----:B0-2---:R-:W-:-:S07]  /*0100*/  PRMT R7, R0, 0x9910, RZ ;  /* 0x0000991000077816 */ /* 0x005fce00000000ff */
[----:B-----5:R-:W-:Y:S05]  /*0110*/  CALL.REL.NOINC `($__internal_0_$__cuda_sm20_div_s16) ;  /* 0x0000000000087944 */ /* 0x020fea0003c00000 */
[----:B------:R-:W-:Y:S01]  /*0120*/  STG.E.U16 desc[UR4][R2.64], R7 ;  /* 0x0000000702007986 */ /* 0x000fe2000c101504 */
[----:B------:R-:W-:Y:S05]  /*0130*/  EXIT ;  /* 0x000000000000794d */ /* 0x000fea0003800000 */
        .weak           $__internal_0_$__cuda_sm20_div_s16
        .type           $__internal_0_$__cuda_sm20_div_s16,@function
        .size           $__internal_0_$__cuda_sm20_div_s16,(.L_x_2 - $__internal_0_$__cuda_sm20_div_s16)
$__internal_0_$__cuda_sm20_div_s16:
[----:B------:R-:W-:Y:S01]  /*0140*/  IABS R10, R4 ;  /* 0x00000004000a7213 */ /* 0x000fe20000000000 */
[----:B------:R-:W-:Y:S01]  /*0150*/  IMAD.MOV.U32 R5, RZ, RZ, 0x4b800000 ;  /* 0x4b800000ff057424 */ /* 0x000fe200078e00ff */
[-C--:B------:R-:W-:Y:S02]  /*0160*/  IABS R9, R7.reuse ;  /* 0x0000000700097213 */ /* 0x080fe40000000000 */
[----:B------:R-:W0:Y:S01]  /*0170*/  I2F.U16 R0, R10 ;  /* 0x0000000a00007306 */ /* 0x000e220000101000 */
[----:B------:R-:W-:-:S04]  /*0180*/  LOP3.LUT R7, R4, R7, RZ, 0x3c, !PT ;  /* 0x0000000704077212 */ /* 0x000fc800078e3cff */
[----:B------:R-:W-:Y:S02]  /*0190*/  SHF.R.U32.HI R7, RZ, 0x1f, R7 ;  /* 0x0000001fff077819 */ /* 0x000fe40000011607 */
[C---:B0-----:R-:W-:Y:S02]  /*01a0*/  FSETP.GEU.AND P1, PT, |R0|.reuse, 1.175494350822287508e-38, PT ;  /* 0x008000000000780b */ /* 0x041fe40003f2e200 */
[----:B------:R-:W-:Y:S02]  /*01b0*/  FSETP.GT.AND P0, PT, |R0|, 8.50705917302346158658e+37, PT ;  /* 0x7e8000000000780b */ /* 0x000fe40003f04200 */
[----:B------:R-:W-:-:S04]  /*01c0*/  FSEL R5, R5, 1, !P1 ;  /* 0x3f80000005057808 */ /* 0x000fc80004800000 */
[----:B------:R-:W-:Y:S02]  /*01d0*/  FSEL R5, R5, 0.25, !P0 ;  /* 0x3e80000005057808 */ /* 0x000fe40004000000 */
[----:B------:R-:W-:-:S03]  /*01e0*/  ISETP.NE.AND P0, PT, R4, RZ, PT ;  /* 0x000000ff0400720c */ /* 0x000fc60003f05270 */
[----:B------:R-:W-:Y:S02]  /*01f0*/  FMUL R6, R0, R5 ;  /* 0x0000000500067220 */ /* 0x000fe40000400000 */
[----:B------:R-:W-:Y:S08]  /*0200*/  I2F.U16.RZ R0, R9 ;  /* 0x0000000900007306 */ /* 0x000ff0000010d000 */
[----:B------:R-:W0:Y:S02]  /*0210*/  MUFU.RCP R6, R6 ;  /* 0x0000000600067308 */ /* 0x000e240000001000 */
[----:B0-----:R-:W-:-:S04]  /*0220*/  FMUL R5, R5, R6 ;  /* 0x0000000605057220 */ /* 0x001fc80000400000 */
[----:B------:R-:W-:-:S04]  /*0230*/  VIADD R5, R5, 0x2 ;  /* 0x0000000205057836 */ /* 0x000fc80000000000 */
[----:B------:R-:W-:Y:S01]  /*0240*/  FMUL.RZ R0, R0, R5 ;  /* 0x0000000500007220 */ /* 0x000fe2000040c000 */
[----:B------:R-:W-:-:S05]  /*0250*/  IMAD.MOV R5, RZ, RZ, -R7 ;  /* 0x000000ffff057224 */ /* 0x000fca00078e0a07 */
[----:B------:R-:W0:Y:S02]  /*0260*/  F2I.U32.TRUNC.NTZ R0, R0 ;  /* 0x0000000000007305 */ /* 0x000e24000020f000 */
[----:B0-----:R-:W-:Y:S01]  /*0270*/  LOP3.LUT R4, R5, 0xffff, R0, 0x78, !PT ;  /* 0x0000ffff05047812 */ /* 0x001fe200078e7800 */
[----:B------:R-:W-:-:S04]  /*0280*/  IMAD.MOV.U32 R5, RZ, RZ, 0x0 ;  /* 0x00000000ff057424 */ /* 0x000fc800078e00ff */
[----:B------:R-:W-:Y:S02]  /*0290*/  IMAD.IADD R7, R7, 0x1, R4 ;  /* 0x0000000107077824 */ /* 0x000fe400078e0204 */
[----:B------:R-:W-:Y:S02]  /*02a0*/  IMAD.MOV.U32 R4, RZ, RZ, R8 ;  /* 0x000000ffff047224 */ /* 0x000fe400078e0008 */
[----:B------:R-:W-:Y:S02]  /*02b0*/  @!P0 IMAD.MOV.U32 R7, RZ, RZ, -0x1 ;  /* 0xffffffffff078424 */ /* 0x000fe400078e00ff */
[----:B------:R-:W-:Y:S05]  /*02c0*/  RET.REL.NODEC R4 `(_Z20quantify_kernel_CbCrPs) ;  /* 0xfffffffc044c7950 */ /* 0x000fea0003c3ffff */
.L_x_0:
[----:B------:R-:W-:-:S00]  /*02d0*/  BRA `(.L_x_0) ;  /* 0xfffffffc00fc7947 */ /* 0x000fc0000383ffff */
[----:B------:R-:W-:-:S00]  /*02e0*/  NOP ;  /* 0x0000000000007918 */ /* 0x000fc00000000000 */
        /* <DEDUP_REMOVED lines=9> */
.L_x_2:


//--------------------- .text._Z17quantify_kernel_YPs --------------------------
	.section	.text._Z17quantify_kernel_YPs,"ax",@progbits
	.align	128
        .global         _Z17quantify_kernel_YPs
        .type           _Z17quantify_kernel_YPs,@function
        .size           _Z17quantify_kernel_YPs,(.L_x_3 - _Z17quantify_kernel_YPs)
        .other          _Z17quantify_kernel_YPs,@"STO_CUDA_ENTRY STV_DEFAULT"
_Z17quantify_kernel_YPs:
.text._Z17quantify_kernel_YPs:
        /* <DEDUP_REMOVED lines=17> */
[----:B-----5:R-:W-:Y:S05]  /*0110*/  CALL.REL.NOINC `($__internal_1_$__cuda_sm20_div_s16) ;  /* 0x0000000000087944 */ /* 0x020fea0003c00000 */
[----:B------:R-:W-:Y:S01]  /*0120*/  STG.E.U16 desc[UR4][R2.64], R7 ;  /* 0x0000000702007986 */ /* 0x000fe2000c101504 */
[----:B------:R-:W-:Y:S05]  /*0130*/  EXIT ;  /* 0x000000000000794d */ /* 0x000fea0003800000 */
        .weak           $__internal_1_$__cuda_sm20_div_s16
        .type           $__internal_1_$__cuda_sm20_div_s16,@function
        .size           $__internal_1_$__cuda_sm20_div_s16,(.L_x_3 - $__internal_1_$__cuda_sm20_div_s16)
$__internal_1_$__cuda_sm20_div_s16:
        /* <DEDUP_REMOVED lines=24> */
[----:B------:R-:W-:Y:S05]  /*02c0*/  RET.REL.NODEC R4 `(_Z17quantify_kernel_YPs) ;  /* 0xfffffffc044c7950 */ /* 0x000fea0003c3ffff */
.L_x_1:
        /* <DEDUP_REMOVED lines=11> */
.L_x_3:


//--------------------- .nv.global.init           --------------------------
	.section	.nv.global.init,"aw",@progbits
.nv.global.init:
	.type		quantification_table_Y,@object
	.size		quantification_table_Y,(quantification_table_CbCr - quantification_table_Y)
	.other		quantification_table_Y,@"STV_DEFAULT STO_CUDA_MANAGED"
quantification_table_Y:
        /*0000*/ 	.byte	0x05, 0x03, 0x03, 0x05, 0x07, 0x0c, 0x0f, 0x12, 0x04, 0x04, 0x04, 0x06, 0x08, 0x11, 0x12, 0x11
        /*0010*/ 	.byte	0x04, 0x04, 0x05, 0x07, 0x0c, 0x11, 0x15, 0x11, 0x04, 0x05, 0x07, 0x09, 0x0f, 0x1a, 0x18, 0x13
        /*0020*/ 	.byte	0x05, 0x07, 0x0b, 0x11, 0x14, 0x21, 0x1f, 0x17, 0x07, 0x0b, 0x11, 0x13, 0x18, 0x1f, 0x22, 0x1c
        /*0030*/ 	.byte	0x0f, 0x13, 0x17, 0x1a, 0x1f, 0x24, 0x24, 0x1e, 0x16, 0x1c, 0x1d, 0x1d, 0x22, 0x1e, 0x1f, 0x1e
	.type		quantification_table_CbCr,@object
	.size		quantification_table_CbCr,(.L_1 - quantification_table_CbCr)
	.other		quantification_table_CbCr,@"STV_DEFAULT STO_CUDA_MANAGED"
quantification_table_CbCr:
        /*0040*/ 	.byte	0x05, 0x05, 0x07, 0x0e, 0x1e, 0x1e, 0x1e, 0x1e, 0x05, 0x06, 0x08, 0x14, 0x1e, 0x1e, 0x1e, 0x1e
        /*0050*/ 	.byte	0x07, 0x08, 0x11, 0x1e, 0x1e, 0x1e, 0x1e, 0x1e, 0x0e, 0x14, 0x1e, 0x1e, 0x1e, 0x1e, 0x1e, 0x1e
        /*0060*/ 	.byte	0x1e, 0x1e, 0x1e, 0x1e, 0x1e, 0x1e, 0x1e, 0x1e, 0x1e, 0x1e, 0x1e, 0x1e, 0x1e, 0x1e, 0x1e, 0x1e
        /*0070*/ 	.byte	0x1e, 0x1e, 0x1e, 0x1e, 0x1e, 0x1e, 0x1e, 0x1e, 0x1e, 0x1e, 0x1e, 0x1e, 0x1e, 0x1e, 0x1e, 0x1e
.L_1:


//--------------------- .nv.shared.reserved.0     --------------------------
	.section	.nv.shared.reserved.0,"aw",@nobits
	.weak		__nv_reservedSMEM_offset_0_alias
	.size		__nv_reservedSMEM_offset_0_alias, 0, 64
	.other		__nv_reservedSMEM_offset_0_alias,@"STO_CUDA_RESERVED_SHARED STV_DEFAULT"
__nv_reservedSMEM_offset_0_alias:
	.zero		0
	.zero		64


//--------------------- .nv.constant0._Z20quantify_kernel_CbCrPs --------------------------
	.section	.nv.constant0._Z20quantify_kernel_CbCrPs,"a",@progbits
	.sectionflags	@""
	.align	4
.nv.constant0._Z20quantify_kernel_CbCrPs:
	.zero		904


//--------------------- .nv.constant0._Z17quantify_kernel_YPs --------------------------
	.section	.nv.constant0._Z17quantify_kernel_YPs,"a",@progbits
	.sectionflags	@""
	.align	4
.nv.constant0._Z17quantify_kernel_YPs:
	.zero		904


//--------------------- SYMBOLS --------------------------

	.type		.nv.reservedSmem.offset0,@object
	.size		.nv.reservedSmem.offset0,0x4
